	.headerflags	@"EF_CUDA_TEXMODE_UNIFIED EF_CUDA_64BIT_ADDRESS EF_CUDA_ACCELERATORS EF_CUDA_SM90 EF_CUDA_VIRTUAL_SM(EF_CUDA_SM90)"
	.elftype	@"ET_EXEC"


//--------------------- .nv.info                  --------------------------
	.section	.nv.info,"",@"SHT_CUDA_INFO"
	.align	4


	//----- nvinfo : EIATTR_REGCOUNT
	.align		4
        /*0000*/ 	.byte	0x04, 0x2f
        /*0002*/ 	.short	(.L_3 - .L_2)
	.align		4
.L_2:
        /*0004*/ 	.word	index@(triton_poi_fused__native_batch_norm_legit_no_training_add_div_hardtanh_mul_57)
        /*0008*/ 	.word	0x0000001a


	//----- nvinfo : EIATTR_MIN_STACK_SIZE
	.align		4
.L_3:
        /*000c*/ 	.byte	0x04, 0x12
        /*000e*/ 	.short	(.L_5 - .L_4)
	.align		4
.L_4:
        /*0010*/ 	.word	index@(triton_poi_fused__native_batch_norm_legit_no_training_add_div_hardtanh_mul_57)
        /*0014*/ 	.word	0x00000000


	//----- nvinfo : EIATTR_FRAME_SIZE
	.align		4
.L_5:
        /*0018*/ 	.byte	0x04, 0x11
        /*001a*/ 	.short	(.L_7 - .L_6)
	.align		4
.L_6:
        /*001c*/ 	.word	index@(triton_poi_fused__native_batch_norm_legit_no_training_add_div_hardtanh_mul_57)
        /*0020*/ 	.word	0x00000000


	//----- nvinfo : EIATTR_MIN_STACK_SIZE
	.align		4
.L_7:
        /*0024*/ 	.byte	0x04, 0x12
        /*0026*/ 	.short	(.L_9 - .L_8)
	.align		4
.L_8:
        /*0028*/ 	.word	index@(triton_poi_fused__native_batch_norm_legit_no_training_add_div_hardtanh_mul_57)
        /*002c*/ 	.word	0x00000000
.L_9:


//--------------------- .nv.info.triton_poi_fused__native_batch_norm_legit_no_training_add_div_hardtanh_mul_57 --------------------------
	.section	.nv.info.triton_poi_fused__native_batch_norm_legit_no_training_add_div_hardtanh_mul_57,"",@"SHT_CUDA_INFO"
	.sectionflags	@""
	.align	4


	//----- nvinfo : EIATTR_CUDA_API_VERSION
	.align		4
        /*0000*/ 	.byte	0x04, 0x37
        /*0002*/ 	.short	(.L_11 - .L_10)
.L_10:
        /*0004*/ 	.word	0x0000007c


	//----- nvinfo : EIATTR_KPARAM_INFO
	.align		4
.L_11:
        /*0008*/ 	.byte	0x04, 0x17
        /*000a*/ 	.short	(.L_13 - .L_12)
.L_12:
        /*000c*/ 	.word	0x00000000
        /*0010*/ 	.short	0x0007
        /*0012*/ 	.short	0x0034
        /*0014*/ 	.byte	0x00, 0xf0, 0x11, 0x00


	//----- nvinfo : EIATTR_KPARAM_INFO
	.align		4
.L_13:
        /*0018*/ 	.byte	0x04, 0x17
        /*001a*/ 	.short	(.L_15 - .L_14)
.L_14:
        /*001c*/ 	.word	0x00000000
        /*0020*/ 	.short	0x0006
        /*0022*/ 	.short	0x0030
        /*0024*/ 	.byte	0x00, 0xf0, 0x11, 0x00


	//----- nvinfo : EIATTR_KPARAM_INFO
	.align		4
.L_15:
        /*0028*/ 	.byte	0x04, 0x17
        /*002a*/ 	.short	(.L_17 - .L_16)
.L_16:
        /*002c*/ 	.word	0x00000000
        /*0030*/ 	.short	0x0005
        /*0032*/ 	.short	0x0028
        /*0034*/ 	.byte	0x00, 0xf4, 0x21, 0x00


	//----- nvinfo : EIATTR_KPARAM_INFO
	.align		4
.L_17:
        /*0038*/ 	.byte	0x04, 0x17
        /*003a*/ 	.short	(.L_19 - .L_18)
.L_18:
        /*003c*/ 	.word	0x00000000
        /*0040*/ 	.short	0x0004
        /*0042*/ 	.short	0x0020
        /*0044*/ 	.byte	0x00, 0xf4, 0x21, 0x00


	//----- nvinfo : EIATTR_KPARAM_INFO
	.align		4
.L_19:
        /*0048*/ 	.byte	0x04, 0x17
        /*004a*/ 	.short	(.L_21 - .L_20)
.L_20:
        /*004c*/ 	.word	0x00000000
        /*0050*/ 	.short	0x0003
        /*0052*/ 	.short	0x0018
        /*0054*/ 	.byte	0x00, 0xf4, 0x21, 0x00


	//----- nvinfo : EIATTR_KPARAM_INFO
	.align		4
.L_21:
        /*0058*/ 	.byte	0x04, 0x17
        /*005a*/ 	.short	(.L_23 - .L_22)
.L_22:
        /*005c*/ 	.word	0x00000000
        /*0060*/ 	.short	0x0002
        /*0062*/ 	.short	0x0010
        /*0064*/ 	.byte	0x00, 0xf4, 0x21, 0x00


	//----- nvinfo : EIATTR_KPARAM_INFO
	.align		4
.L_23:
        /*0068*/ 	.byte	0x04, 0x17
        /*006a*/ 	.short	(.L_25 - .L_24)
.L_24:
        /*006c*/ 	.word	0x00000000
        /*0070*/ 	.short	0x0001
        /*0072*/ 	.short	0x0008
        /*0074*/ 	.byte	0x00, 0xf4, 0x21, 0x00


	//----- nvinfo : EIATTR_KPARAM_INFO
	.align		4
.L_25:
        /*0078*/ 	.byte	0x04, 0x17
        /*007a*/ 	.short	(.L_27 - .L_26)
.L_26:
        /*007c*/ 	.word	0x00000000
        /*0080*/ 	.short	0x0000
        /*0082*/ 	.short	0x0000
        /*0084*/ 	.byte	0x00, 0xf4, 0x21, 0x00


	//----- nvinfo : EIATTR_SPARSE_MMA_MASK
	.align		4
.L_27:
        /*0088*/ 	.byte	0x03, 0x50
        /*008a*/ 	.short	0x0000


	//----- nvinfo : EIATTR_MAXREG_COUNT
	.align		4
        /*008c*/ 	.byte	0x03, 0x1b
        /*008e*/ 	.short	0x00ff


	//----- nvinfo : EIATTR_EXIT_INSTR_OFFSETS
	.align		4
        /*0090*/ 	.byte	0x04, 0x1c
        /*0092*/ 	.short	(.L_29 - .L_28)


	//   ....[0]....
.L_28:
        /*0094*/ 	.word	0x00000620


	//   ....[1]....
        /*0098*/ 	.word	0x00000670


	//----- nvinfo : EIATTR_REQNTID
	.align		4
.L_29:
        /*009c*/ 	.byte	0x04, 0x10
        /*009e*/ 	.short	(.L_31 - .L_30)
.L_30:
        /*00a0*/ 	.word	0x00000080
        /*00a4*/ 	.word	0x00000001
        /*00a8*/ 	.word	0x00000001


	//----- nvinfo : EIATTR_CBANK_PARAM_SIZE
	.align		4
.L_31:
        /*00ac*/ 	.byte	0x03, 0x19
        /*00ae*/ 	.short	0x0038


	//----- nvinfo : EIATTR_PARAM_CBANK
	.align		4
        /*00b0*/ 	.byte	0x04, 0x0a
        /*00b2*/ 	.short	(.L_33 - .L_32)
	.align		4
.L_32:
        /*00b4*/ 	.word	index@(.nv.constant0.triton_poi_fused__native_batch_norm_legit_no_training_add_div_hardtanh_mul_57)
        /*00b8*/ 	.short	0x0210
        /*00ba*/ 	.short	0x0038


	//----- nvinfo : EIATTR_SW_WAR
	.align		4
.L_33:
        /*00bc*/ 	.byte	0x04, 0x36
        /*00be*/ 	.short	(.L_35 - .L_34)
.L_34:
        /*00c0*/ 	.word	0x00000008
.L_35:


//--------------------- .nv.callgraph             --------------------------
	.section	.nv.callgraph,"",@"SHT_CUDA_CALLGRAPH"
	.align	4
	.sectionentsize	8
	.align		4
        /*0000*/ 	.word	0x00000000
	.align		4
        /*0004*/ 	.word	0xffffffff
	.align		4
        /*0008*/ 	.word	0x00000000
	.align		4
        /*000c*/ 	.word	0xfffffffe
	.align		4
        /*0010*/ 	.word	0x00000000
	.align		4
        /*0014*/ 	.word	0xfffffffd
	.align		4
        /*0018*/ 	.word	0x00000000
	.align		4
        /*001c*/ 	.word	0xfffffffc


//--------------------- .nv.constant4             --------------------------
	.section	.nv.constant4,"a",@progbits
	.align	8
	.align		8
.nv.constant4:
        /*0000*/ 	.dword	_$_str
	.align		8
        /*0008*/ 	.dword	_$_str_$_2


//--------------------- .text.triton_poi_fused__native_batch_norm_legit_no_training_add_div_hardtanh_mul_57 --------------------------
	.section	.text.triton_poi_fused__native_batch_norm_legit_no_training_add_div_hardtanh_mul_57,"ax",@progbits
	.sectionflags	@"SHF_BARRIERS=1"
	.align	128
        .global         triton_poi_fused__native_batch_norm_legit_no_training_add_div_hardtanh_mul_57
        .type           triton_poi_fused__native_batch_norm_legit_no_training_add_div_hardtanh_mul_57,@function
        .size           triton_poi_fused__native_batch_norm_legit_no_training_add_div_hardtanh_mul_57,(.L_x_1 - triton_poi_fused__native_batch_norm_legit_no_training_add_div_hardtanh_mul_57)
        .other          triton_poi_fused__native_batch_norm_legit_no_training_add_div_hardtanh_mul_57,@"STO_CUDA_ENTRY STV_DEFAULT"
triton_poi_fused__native_batch_norm_legit_no_training_add_div_hardtanh_mul_57:
.text.triton_poi_fused__native_batch_norm_legit_no_training_add_div_hardtanh_mul_57:
[----:B------:R-:W0:Y:S01]  /*0000*/  LDC R1, c[0x0][0x28] ;  /* 0x00000a00ff017b82 */ /* 0x000e220000000800 */
[----:B------:R-:W1:Y:S07]  /*0010*/  S2R R12, SR_TID.X ;  /* 0x00000000000c7919 */ /* 0x000e6e0000002100 */
[----:B------:R-:W2:Y:S01]  /*0020*/  LDC.64 R6, c[0x0][0x220] ;  /* 0x00008800ff067b82 */ /* 0x000ea20000000a00 */
[----:B------:R-:W-:Y:S01]  /*0030*/  CS2R R2, SRZ ;  /* 0x0000000000027805 */ /* 0x000fe2000001ff00 */
[----:B------:R-:W-:Y:S01]  /*0040*/  ULDC.64 UR6, c[0x0][0x208] ;  /* 0x0000820000067ab9 */ /* 0x000fe20000000a00 */
[----:B------:R-:W3:Y:S01]  /*0050*/  S2R R0, SR_CTAID.X ;  /* 0x0000000000007919 */ /* 0x000ee20000002500 */
[----:B------:R-:W4:Y:S04]  /*0060*/  S2R R10, SR_CTAID.Y ;  /* 0x00000000000a7919 */ /* 0x000f280000002600 */
[----:B------:R-:W5:Y:S08]  /*0070*/  LDC.64 R16, c[0x0][0x210] ;  /* 0x00008400ff107b82 */ /* 0x000f700000000a00 */
[----:B------:R-:W5:Y:S08]  /*0080*/  LDC.64 R20, c[0x0][0x218] ;  /* 0x00008600ff147b82 */ /* 0x000f700000000a00 */
[----:B------:R-:W5:Y:S01]  /*0090*/  LDC.64 R14, c[0x0][0x230] ;  /* 0x00008c00ff0e7b82 */ /* 0x000f620000000a00 */
[----:B-1----:R-:W-:-:S07]  /*00a0*/  IMAD.SHL.U32 R11, R12, 0x2, RZ ;  /* 0x000000020c0b7824 */ /* 0x002fce00078e00ff */
[----:B------:R-:W1:Y:S01]  /*00b0*/  LDC.64 R8, c[0x0][0x228] ;  /* 0x00008a00ff087b82 */ /* 0x000e620000000a00 */
[----:B------:R-:W-:-:S04]  /*00c0*/  LOP3.LUT R11, R11, 0xfe, RZ, 0xc0, !PT ;  /* 0x000000fe0b0b7812 */ /* 0x000fc800078ec0ff */
[----:B---3--:R-:W-:-:S04]  /*00d0*/  PRMT R13, R11, 0x6540, R0 ;  /* 0x000065400b0d7816 */ /* 0x008fc80000000000 */
[C---:B------:R-:W-:Y:S01]  /*00e0*/  ISETP.GE.AND P2, PT, R13.reuse, 0x1e0, PT ;  /* 0x000001e00d00780c */ /* 0x040fe20003f46270 */
[----:B--2---:R-:W-:-:S12]  /*00f0*/  IMAD.WIDE R6, R13, 0x4, R6 ;  /* 0x000000040d067825 */ /* 0x004fd800078e0206 */
[----:B------:R2:W3:Y:S01]  /*0100*/  @!P2 LDG.E.EL.64 R2, desc[UR6][R6.64] ;  /* 0x000000060602a981 */ /* 0x0004e2000c2e1b00 */
[C---:B----4-:R-:W-:Y:S01]  /*0110*/  ISETP.GE.AND P0, PT, R10.reuse, 0x10, PT ;  /* 0x000000100a00780c */ /* 0x050fe20003f06270 */
[----:B------:R-:W-:Y:S02]  /*0120*/  IMAD R5, R10, 0x1e0, R13 ;  /* 0x000001e00a057824 */ /* 0x000fe400078e020d */
[C---:B0----5:R-:W-:Y:S01]  /*0130*/  IMAD.WIDE R20, R13.reuse, 0x4, R20 ;  /* 0x000000040d147825 */ /* 0x061fe200078e0214 */
[----:B------:R-:W-:-:S03]  /*0140*/  ISETP.LT.AND P1, PT, R13, 0x1e0, !P0 ;  /* 0x000001e00d00780c */ /* 0x000fc60004721270 */
[----:B------:R-:W-:Y:S01]  /*0150*/  IMAD.WIDE R16, R5, 0x4, R16 ;  /* 0x0000000405107825 */ /* 0x000fe200078e0210 */
[----:B------:R-:W-:Y:S02]  /*0160*/  CS2R R4, SRZ ;  /* 0x0000000000047805 */ /* 0x000fe4000001ff00 */
[----:B--2---:R-:W-:Y:S02]  /*0170*/  CS2R R6, SRZ ;  /* 0x0000000000067805 */ /* 0x004fe4000001ff00 */
[----:B------:R-:W-:Y:S01]  /*0180*/  CS2R R18, SRZ ;  /* 0x0000000000127805 */ /* 0x000fe2000001ff00 */
[C---:B------:R-:W-:Y:S01]  /*0190*/  IMAD.WIDE R22, R13.reuse, 0x4, R14 ;  /* 0x000000040d167825 */ /* 0x040fe200078e020e */
[----:B------:R-:W-:Y:S01]  /*01a0*/  CS2R R14, SRZ ;  /* 0x00000000000e7805 */ /* 0x000fe2000001ff00 */
[----:B------:R-:W2:Y:S02]  /*01b0*/  @!P2 LDG.E.EL.64 R4, desc[UR6][R20.64] ;  /* 0x000000061404a981 */ /* 0x000ea4000c2e1b00 */
[----:B-1----:R-:W-:-:S02]  /*01c0*/  IMAD.WIDE R8, R13, 0x4, R8 ;  /* 0x000000040d087825 */ /* 0x002fc400078e0208 */
[----:B------:R-:W2:Y:S04]  /*01d0*/  @P1 LDG.E.EL.64 R6, desc[UR6][R16.64] ;  /* 0x0000000610061981 */ /* 0x000ea8000c2e1b00 */
[----:B------:R0:W4:Y:S04]  /*01e0*/  @!P2 LDG.E.EL.64 R14, desc[UR6][R8.64] ;  /* 0x00000006080ea981 */ /* 0x000128000c2e1b00 */
[----:B------:R-:W4:Y:S01]  /*01f0*/  @!P2 LDG.E.EL.64 R18, desc[UR6][R22.64] ;  /* 0x000000061612a981 */ /* 0x000f22000c2e1b00 */
[----:B0-----:R-:W-:Y:S01]  /*0200*/  IMAD.MOV.U32 R9, RZ, RZ, 0x3e800000 ;  /* 0x3e800000ff097424 */ /* 0x001fe200078e00ff */
[----:B------:R-:W0:Y:S01]  /*0210*/  S2UR UR5, SR_CgaCtaId ;  /* 0x00000000000579c3 */ /* 0x000e220000008800 */
[----:B------:R-:W-:-:S02]  /*0220*/  UMOV UR4, 0x400 ;  /* 0x0000040000047882 */ /* 0x000fc40000000000 */
[----:B0-----:R-:W-:-:S06]  /*0230*/  UPRMT UR4, UR5, 0x654, UR4 ;  /* 0x0000065405047896 */ /* 0x001fcc0008000004 */
[----:B------:R-:W-:Y:S01]  /*0240*/  LEA R11, R11, UR4, 0x2 ;  /* 0x000000040b0b7c11 */ /* 0x000fe2000f8e10ff */
[----:B---3--:R-:W-:Y:S01]  /*0250*/  FADD R2, R2, 9.9999997473787516356e-06 ;  /* 0x3727c5ac02027421 */ /* 0x008fe20000000000 */
[----:B------:R-:W-:-:S03]  /*0260*/  FADD R3, R3, 9.9999997473787516356e-06 ;  /* 0x3727c5ac03037421 */ /* 0x000fc60000000000 */
[----:B------:R-:W0:Y:S08]  /*0270*/  MUFU.SQRT R13, R2 ;  /* 0x00000002000d7308 */ /* 0x000e300000002000 */
[----:B------:R-:W1:Y:S01]  /*0280*/  MUFU.SQRT R20, R3 ;  /* 0x0000000300147308 */ /* 0x000e620000002000 */
[C---:B0-----:R-:W-:Y:S02]  /*0290*/  FSETP.GT.AND P1, PT, R13.reuse, 8.50705917302346158658e+37, PT ;  /* 0x7e8000000d00780b */ /* 0x041fe40003f24000 */
[----:B------:R-:W-:-:S02]  /*02a0*/  FSETP.GEU.AND P3, PT, R13, 1.175494350822287508e-38, PT ;  /* 0x008000000d00780b */ /* 0x000fc40003f6e000 */
[C---:B-1----:R-:W-:Y:S02]  /*02b0*/  FSETP.GT.AND P2, PT, R20.reuse, 8.50705917302346158658e+37, PT ;  /* 0x7e8000001400780b */ /* 0x042fe40003f44000 */
[----:B------:R-:W-:-:S07]  /*02c0*/  FSETP.GEU.AND P4, PT, R20, 1.175494350822287508e-38, PT ;  /* 0x008000001400780b */ /* 0x000fce0003f8e000 */
[----:B------:R-:W-:-:S04]  /*02d0*/  @P1 FMUL R13, R13, 0.25 ;  /* 0x3e8000000d0d1820 */ /* 0x000fc80000400000 */
[----:B------:R-:W-:Y:S01]  /*02e0*/  @!P3 FMUL R13, R13, 16777216 ;  /* 0x4b8000000d0db820 */ /* 0x000fe20000400000 */
[----:B------:R-:W-:-:S04]  /*02f0*/  @P2 FMUL R20, R20, 0.25 ;  /* 0x3e80000014142820 */ /* 0x000fc80000400000 */
[----:B------:R-:W-:Y:S01]  /*0300*/  @!P4 FMUL R20, R20, 16777216 ;  /* 0x4b8000001414c820 */ /* 0x000fe20000400000 */
[----:B------:R-:W0:Y:S01]  /*0310*/  MUFU.RCP R13, R13 ;  /* 0x0000000d000d7308 */ /* 0x000e220000001000 */
[----:B------:R-:W-:-:S07]  /*0320*/  FSEL R2, R9, 1, P1 ;  /* 0x3f80000009027808 */ /* 0x000fce0000800000 */
[----:B------:R-:W1:Y:S01]  /*0330*/  MUFU.RCP R20, R20 ;  /* 0x0000001400147308 */ /* 0x000e620000001000 */
[----:B------:R-:W-:Y:S01]  /*0340*/  FSEL R9, R9, 1, P2 ;  /* 0x3f80000009097808 */ /* 0x000fe20001000000 */
[----:B------:R-:W-:-:S04]  /*0350*/  @!P3 FMUL R2, R2, 16777216 ;  /* 0x4b8000000202b820 */ /* 0x000fc80000400000 */
[----:B------:R-:W-:Y:S01]  /*0360*/  @!P4 FMUL R9, R9, 16777216 ;  /* 0x4b8000000909c820 */ /* 0x000fe20000400000 */
[----:B0-----:R-:W-:Y:S01]  /*0370*/  FMUL R3, R13, R2 ;  /* 0x000000020d037220 */ /* 0x001fe20000400000 */
[----:B--2---:R-:W-:Y:S01]  /*0380*/  FADD R4, -R4, R6 ;  /* 0x0000000604047221 */ /* 0x004fe20000000100 */
[----:B------:R-:W-:Y:S01]  /*0390*/  FADD R5, -R5, R7 ;  /* 0x0000000705057221 */ /* 0x000fe20000000100 */
[----:B-1----:R-:W-:Y:S02]  /*03a0*/  FMUL R2, R20, R9 ;  /* 0x0000000914027220 */ /* 0x002fe40000400000 */
[----:B------:R-:W-:Y:S02]  /*03b0*/  FMUL R3, R4, R3 ;  /* 0x0000000304037220 */ /* 0x000fe40000400000 */
[----:B------:R-:W-:Y:S02]  /*03c0*/  FMUL R2, R5, R2 ;  /* 0x0000000205027220 */ /* 0x000fe40000400000 */
[----:B----4-:R-:W-:-:S02]  /*03d0*/  FFMA R3, R3, R14, R18 ;  /* 0x0000000e03037223 */ /* 0x010fc40000000012 */
[----:B------:R-:W-:Y:S02]  /*03e0*/  FFMA R2, R2, R15, R19 ;  /* 0x0000000f02027223 */ /* 0x000fe40000000013 */
[----:B------:R-:W-:Y:S02]  /*03f0*/  FADD R4, R3, 3 ;  /* 0x4040000003047421 */ /* 0x000fe40000000000 */
[----:B------:R-:W-:-:S03]  /*0400*/  FADD R5, R2, 3 ;  /* 0x4040000002057421 */ /* 0x000fc60000000000 */
[C---:B------:R-:W-:Y:S02]  /*0410*/  FSETP.GTU.AND P1, PT, R4.reuse, RZ, PT ;  /* 0x000000ff0400720b */ /* 0x040fe40003f2c000 */
[C---:B------:R-:W-:Y:S02]  /*0420*/  FSETP.GTU.AND P2, PT, R5.reuse, RZ, PT ;  /* 0x000000ff0500720b */ /* 0x040fe40003f4c000 */
[----:B------:R-:W-:Y:S02]  /*0430*/  FSEL R4, R4, RZ, P1 ;  /* 0x000000ff04047208 */ /* 0x000fe40000800000 */
[----:B------:R-:W-:Y:S02]  /*0440*/  FSEL R5, R5, RZ, P2 ;  /* 0x000000ff05057208 */ /* 0x000fe40001000000 */
[----:B------:R-:W-:Y:S02]  /*0450*/  FSETP.GEU.AND P3, PT, R4, 6, PT ;  /* 0x40c000000400780b */ /* 0x000fe40003f6e000 */
[----:B------:R-:W-:-:S02]  /*0460*/  FSETP.GEU.AND P4, PT, R5, 6, PT ;  /* 0x40c000000500780b */ /* 0x000fc40003f8e000 */
[----:B------:R-:W-:Y:S02]  /*0470*/  FSETP.NAN.AND P1, PT, R4, R4, PT ;  /* 0x000000040400720b */ /* 0x000fe40003f28000 */
[----:B------:R-:W-:-:S07]  /*0480*/  FSETP.NAN.AND P2, PT, R5, R5, PT ;  /* 0x000000050500720b */ /* 0x000fce0003f48000 */
[----:B------:R-:W-:Y:S02]  /*0490*/  @P3 FSEL R4, R4, 6, P1 ;  /* 0x40c0000004043808 */ /* 0x000fe40000800000 */
[----:B------:R-:W-:-:S03]  /*04a0*/  @P4 FSEL R5, R5, 6, P2 ;  /* 0x40c0000005054808 */ /* 0x000fc60001000000 */
[----:B------:R-:W-:Y:S02]  /*04b0*/  FMUL R3, R3, R4 ;  /* 0x0000000403037220 */ /* 0x000fe40000400000 */
[----:B------:R-:W-:Y:S01]  /*04c0*/  FMUL R2, R2, R5 ;  /* 0x0000000502027220 */ /* 0x000fe20000400000 */
[----:B------:R-:W-:Y:S01]  /*04d0*/  LOP3.LUT R5, R12, 0x7f, RZ, 0xc0, !PT ;  /* 0x0000007f0c057812 */ /* 0x000fe200078ec0ff */
[----:B------:R-:W-:Y:S02]  /*04e0*/  FMUL R12, R3, 0.16666667163372039795 ;  /* 0x3e2aaaab030c7820 */ /* 0x000fe40000400000 */
[----:B------:R-:W-:Y:S01]  /*04f0*/  FMUL R13, R2, 0.16666667163372039795 ;  /* 0x3e2aaaab020d7820 */ /* 0x000fe20000400000 */
[----:B------:R-:W-:Y:S01]  /*0500*/  LEA R8, R5, UR4, 0x2 ;  /* 0x0000000405087c11 */ /* 0x000fe2000f8e10ff */
[----:B------:R-:W0:Y:S03]  /*0510*/  LDC.64 R2, c[0x0][0x238] ;  /* 0x00008e00ff027b82 */ /* 0x000e260000000a00 */
[----:B------:R-:W-:Y:S05]  /*0520*/  STS.64 [R11], R12 ;  /* 0x0000000c0b007388 */ /* 0x000fea0000000a00 */
[----:B------:R-:W-:Y:S01]  /*0530*/  BAR.SYNC.DEFER_BLOCKING 0x0 ;  /* 0x0000000000007b1d */ /* 0x000fe20000010000 */
[----:B------:R-:W-:-:S04]  /*0540*/  SHF.R.S32.HI R7, RZ, 0x1f, R10 ;  /* 0x0000001fff077819 */ /* 0x000fc8000001140a */
[----:B------:R-:W-:Y:S01]  /*0550*/  LEA.HI R7, R7, R10, RZ, 0x2 ;  /* 0x0000000a07077211 */ /* 0x000fe200078f10ff */
[----:B------:R-:W1:Y:S03]  /*0560*/  LDS R15, [R8] ;  /* 0x00000000080f7984 */ /* 0x000e660000000800 */
[----:B------:R-:W-:Y:S02]  /*0570*/  LOP3.LUT R9, R7, 0xfffffffc, RZ, 0xc0, !PT ;  /* 0xfffffffc07097812 */ /* 0x000fe400078ec0ff */
[----:B------:R-:W-:Y:S02]  /*0580*/  PRMT R0, R5, 0x6540, R0 ;  /* 0x0000654005007816 */ /* 0x000fe40000000000 */
[----:B------:R-:W-:Y:S01]  /*0590*/  SHF.R.S32.HI R7, RZ, 0x2, R7 ;  /* 0x00000002ff077819 */ /* 0x000fe20000011407 */
[----:B------:R-:W-:Y:S01]  /*05a0*/  IMAD.IADD R10, R10, 0x1, -R9 ;  /* 0x000000010a0a7824 */ /* 0x000fe200078e0a09 */
[----:B------:R-:W-:-:S02]  /*05b0*/  LOP3.LUT R6, R0, 0x80, RZ, 0xfc, !PT ;  /* 0x0000008000067812 */ /* 0x000fc400078efcff */
[----:B------:R-:W-:Y:S01]  /*05c0*/  ISETP.LT.AND P1, PT, R0, 0x1e0, !P0 ;  /* 0x000001e00000780c */ /* 0x000fe20004721270 */
[----:B------:R-:W-:Y:S01]  /*05d0*/  IMAD R7, R7, 0x780, R10 ;  /* 0x0000078007077824 */ /* 0x000fe200078e020a */
[----:B------:R-:W-:-:S03]  /*05e0*/  ISETP.LT.AND P0, PT, R6, 0x1e0, !P0 ;  /* 0x000001e00600780c */ /* 0x000fc60004701270 */
[----:B------:R-:W-:-:S04]  /*05f0*/  IMAD R5, R0, 0x4, R7 ;  /* 0x0000000400057824 */ /* 0x000fc800078e0207 */
[----:B0-----:R-:W-:-:S05]  /*0600*/  IMAD.WIDE R4, R5, 0x4, R2 ;  /* 0x0000000405047825 */ /* 0x001fca00078e0202 */
[----:B-1----:R0:W-:Y:S02]  /*0610*/  @P1 STG.E desc[UR6][R4.64], R15 ;  /* 0x0000000f04001986 */ /* 0x0021e4000c101906 */
[----:B0-----:R-:W-:Y:S05]  /*0620*/  @!P0 EXIT ;  /* 0x000000000000894d */ /* 0x001fea0003800000 */
[----:B0-----:R-:W0:Y:S01]  /*0630*/  LDS R5, [R8+0x200] ;  /* 0x0002000008057984 */ /* 0x001e220000000800 */
[----:B------:R-:W-:-:S04]  /*0640*/  IMAD R7, R6, 0x4, R7 ;  /* 0x0000000406077824 */ /* 0x000fc800078e0207 */
[----:B------:R-:W-:-:S05]  /*0650*/  IMAD.WIDE R2, R7, 0x4, R2 ;  /* 0x0000000407027825 */ /* 0x000fca00078e0202 */
[----:B0-----:R-:W-:Y:S01]  /*0660*/  STG.E desc[UR6][R2.64], R5 ;  /* 0x0000000502007986 */ /* 0x001fe2000c101906 */
[----:B------:R-:W-:Y:S05]  /*0670*/  EXIT ;  /* 0x000000000000794d */ /* 0x000fea0003800000 */
.L_x_0:
[----:B------:R-:W-:-:S00]  /*0680*/  BRA `(.L_x_0) ;  /* 0xfffffffc00fc7947 */ /* 0x000fc0000383ffff */
[----:B------:R-:W-:-:S00]  /*0690*/  NOP ;  /* 0x0000000000007918 */ /* 0x000fc00000000000 */
        /* <DEDUP_REMOVED lines=14> */
.L_x_1:


//--------------------- .nv.global.init           --------------------------
	.section	.nv.global.init,"aw",@progbits
.nv.global.init:
	.type		_$_str,@object
	.size		_$_str,(_$_str_$_2 - _$_str)
_$_str:
        /*0000*/ 	.byte	0x5f, 0x5f, 0x43, 0x55, 0x44, 0x41, 0x5f, 0x46, 0x54, 0x5a, 0x00
	.type		_$_str_$_2,@object
	.size		_$_str_$_2,(.L_1 - _$_str_$_2)
_$_str_$_2:
        /*000b*/ 	.byte	0x5f, 0x5f, 0x43, 0x55, 0x44, 0x41, 0x5f, 0x50, 0x52, 0x45, 0x43, 0x5f, 0x53, 0x51, 0x52, 0x54
        /*001b*/ 	.byte	0x00
.L_1:


//--------------------- .nv.shared.triton_poi_fused__native_batch_norm_legit_no_training_add_div_hardtanh_mul_57 --------------------------
	.section	.nv.shared.triton_poi_fused__native_batch_norm_legit_no_training_add_div_hardtanh_mul_57,"aw",@nobits
	.sectionflags	@""
	.align	16
	.zero		1024


//--------------------- .nv.constant0.triton_poi_fused__native_batch_norm_legit_no_training_add_div_hardtanh_mul_57 --------------------------
	.section	.nv.constant0.triton_poi_fused__native_batch_norm_legit_no_training_add_div_hardtanh_mul_57,"a",@progbits
	.sectionflags	@""
	.align	4
.nv.constant0.triton_poi_fused__native_batch_norm_legit_no_training_add_div_hardtanh_mul_57:
	.zero		584
